	.headerflags	@"EF_CUDA_TEXMODE_UNIFIED EF_CUDA_64BIT_ADDRESS EF_CUDA_SM89 EF_CUDA_VIRTUAL_SM(EF_CUDA_SM89)"
	.elftype	@"ET_EXEC"


//--------------------- .nv.info                  --------------------------
	.section	.nv.info,"",@"SHT_CUDA_INFO"
	.align	4


	//----- nvinfo : EIATTR_REGCOUNT
	.align		4
        /*0000*/ 	.byte	0x04, 0x2f
        /*0002*/ 	.short	(.L_8 - .L_7)
	.align		4
.L_7:
        /*0004*/ 	.word	index@(triton__0d1d2d3d45de)
        /*0008*/ 	.word	0x00000030


	//----- nvinfo : EIATTR_MAX_STACK_SIZE
	.align		4
.L_8:
        /*000c*/ 	.byte	0x04, 0x23
        /*000e*/ 	.short	(.L_10 - .L_9)
	.align		4
.L_9:
        /*0010*/ 	.word	index@($__internal_0_$__cuda_sm70_shflsync_bfly)
        /*0014*/ 	.word	0x00000000


	//----- nvinfo : EIATTR_MIN_STACK_SIZE
	.align		4
.L_10:
        /*0018*/ 	.byte	0x04, 0x12
        /*001a*/ 	.short	(.L_12 - .L_11)
	.align		4
.L_11:
        /*001c*/ 	.word	index@($__internal_0_$__cuda_sm70_shflsync_bfly)
        /*0020*/ 	.word	0x00000000


	//----- nvinfo : EIATTR_FRAME_SIZE
	.align		4
.L_12:
        /*0024*/ 	.byte	0x04, 0x11
        /*0026*/ 	.short	(.L_14 - .L_13)
	.align		4
.L_13:
        /*0028*/ 	.word	index@($__internal_0_$__cuda_sm70_shflsync_bfly)
        /*002c*/ 	.word	0x00000000


	//----- nvinfo : EIATTR_MAX_STACK_SIZE
	.align		4
.L_14:
        /*0030*/ 	.byte	0x04, 0x23
        /*0032*/ 	.short	(.L_16 - .L_15)
	.align		4
.L_15:
        /*0034*/ 	.word	index@(triton__0d1d2d3d45de)
        /*0038*/ 	.word	0x00000000


	//----- nvinfo : EIATTR_MIN_STACK_SIZE
	.align		4
.L_16:
        /*003c*/ 	.byte	0x04, 0x12
        /*003e*/ 	.short	(.L_18 - .L_17)
	.align		4
.L_17:
        /*0040*/ 	.word	index@(triton__0d1d2d3d45de)
        /*0044*/ 	.word	0x00000000


	//----- nvinfo : EIATTR_FRAME_SIZE
	.align		4
.L_18:
        /*0048*/ 	.byte	0x04, 0x11
        /*004a*/ 	.short	(.L_20 - .L_19)
	.align		4
.L_19:
        /*004c*/ 	.word	index@(triton__0d1d2d3d45de)
        /*0050*/ 	.word	0x00000000
.L_20:


//--------------------- .nv.info.triton__0d1d2d3d45de --------------------------
	.section	.nv.info.triton__0d1d2d3d45de,"",@"SHT_CUDA_INFO"
	.align	4


	//----- nvinfo : EIATTR_CUDA_API_VERSION
	.align		4
        /*0000*/ 	.byte	0x04, 0x37
        /*0002*/ 	.short	(.L_22 - .L_21)
.L_21:
        /*0004*/ 	.word	0x0000007b


	//----- nvinfo : EIATTR_PARAM_CBANK
	.align		4
.L_22:
        /*0008*/ 	.byte	0x04, 0x0a
        /*000a*/ 	.short	(.L_24 - .L_23)
	.align		4
.L_23:
        /*000c*/ 	.word	index@(.nv.constant0.triton__0d1d2d3d45de)
        /*0010*/ 	.short	0x0160
        /*0012*/ 	.short	0x0028


	//----- nvinfo : EIATTR_CBANK_PARAM_SIZE
	.align		4
.L_24:
        /*0014*/ 	.byte	0x03, 0x19
        /*0016*/ 	.short	0x0028


	//----- nvinfo : EIATTR_KPARAM_INFO
	.align		4
        /*0018*/ 	.byte	0x04, 0x17
        /*001a*/ 	.short	(.L_26 - .L_25)
.L_25:
        /*001c*/ 	.word	0x00000000
        /*0020*/ 	.short	0x0005
        /*0022*/ 	.short	0x0024
        /*0024*/ 	.byte	0x00, 0xf0, 0x11, 0x00


	//----- nvinfo : EIATTR_KPARAM_INFO
	.align		4
.L_26:
        /*0028*/ 	.byte	0x04, 0x17
        /*002a*/ 	.short	(.L_28 - .L_27)
.L_27:
        /*002c*/ 	.word	0x00000000
        /*0030*/ 	.short	0x0004
        /*0032*/ 	.short	0x0020
        /*0034*/ 	.byte	0x00, 0xf0, 0x11, 0x00


	//----- nvinfo : EIATTR_KPARAM_INFO
	.align		4
.L_28:
        /*0038*/ 	.byte	0x04, 0x17
        /*003a*/ 	.short	(.L_30 - .L_29)
.L_29:
        /*003c*/ 	.word	0x00000000
        /*0040*/ 	.short	0x0003
        /*0042*/ 	.short	0x0018
        /*0044*/ 	.byte	0x00, 0xf0, 0x21, 0x00


	//----- nvinfo : EIATTR_KPARAM_INFO
	.align		4
.L_30:
        /*0048*/ 	.byte	0x04, 0x17
        /*004a*/ 	.short	(.L_32 - .L_31)
.L_31:
        /*004c*/ 	.word	0x00000000
        /*0050*/ 	.short	0x0002
        /*0052*/ 	.short	0x0010
        /*0054*/ 	.byte	0x00, 0xf0, 0x21, 0x00


	//----- nvinfo : EIATTR_KPARAM_INFO
	.align		4
.L_32:
        /*0058*/ 	.byte	0x04, 0x17
        /*005a*/ 	.short	(.L_34 - .L_33)
.L_33:
        /*005c*/ 	.word	0x00000000
        /*0060*/ 	.short	0x0001
        /*0062*/ 	.short	0x0008
        /*0064*/ 	.byte	0x00, 0xf0, 0x21, 0x00


	//----- nvinfo : EIATTR_KPARAM_INFO
	.align		4
.L_34:
        /*0068*/ 	.byte	0x04, 0x17
        /*006a*/ 	.short	(.L_36 - .L_35)
.L_35:
        /*006c*/ 	.word	0x00000000
        /*0070*/ 	.short	0x0000
        /*0072*/ 	.short	0x0000
        /*0074*/ 	.byte	0x00, 0xf0, 0x21, 0x00


	//----- nvinfo : EIATTR_MAXREG_COUNT
	.align		4
.L_36:
        /*0078*/ 	.byte	0x03, 0x1b
        /*007a*/ 	.short	0x00ff


	//----- nvinfo : EIATTR_EXTERNS
	.align		4
        /*007c*/ 	.byte	0x04, 0x0f
        /*007e*/ 	.short	(.L_38 - .L_37)


	//   ....[0]....
	.align		4
.L_37:
        /*0080*/ 	.word	index@(__assertfail)


	//----- nvinfo : EIATTR_COOP_GROUP_MASK_REGIDS
	.align		4
.L_38:
        /*0084*/ 	.byte	0x04, 0x29
        /*0086*/ 	.short	(.L_40 - .L_39)


	//   ....[0]....
.L_39:
        /*0088*/ 	.word	0xffffffff


	//   ....[1]....
        /*008c*/ 	.word	0xffffffff


	//   ....[2]....
        /*0090*/ 	.word	0xffffffff


	//   ....[3]....
        /*0094*/ 	.word	0xffffffff


	//   ....[4]....
        /*0098*/ 	.word	0xffffffff


	//   ....[5]....
        /*009c*/ 	.word	0xffffffff


	//   ....[6]....
        /*00a0*/ 	.word	0xffffffff


	//   ....[7]....
        /*00a4*/ 	.word	0xffffffff


	//   ....[8]....
        /*00a8*/ 	.word	0xffffffff


	//   ....[9]....
        /*00ac*/ 	.word	0xffffffff


	//   ....[10]....
        /*00b0*/ 	.word	0xffffffff


	//   ....[11]....
        /*00b4*/ 	.word	0xffffffff


	//   ....[12]....
        /*00b8*/ 	.word	0xffffffff


	//----- nvinfo : EIATTR_COOP_GROUP_INSTR_OFFSETS
	.align		4
.L_40:
        /*00bc*/ 	.byte	0x04, 0x28
        /*00be*/ 	.short	(.L_42 - .L_41)


	//   ....[0]....
.L_41:
        /*00c0*/ 	.word	0x00000a30


	//   ....[1]....
        /*00c4*/ 	.word	0x00000a50


	//   ....[2]....
        /*00c8*/ 	.word	0x00000a70


	//   ....[3]....
        /*00cc*/ 	.word	0x00000a90


	//   ....[4]....
        /*00d0*/ 	.word	0x00000ab0


	//   ....[5]....
        /*00d4*/ 	.word	0x00000b90


	//   ....[6]....
        /*00d8*/ 	.word	0x00000bb0


	//   ....[7]....
        /*00dc*/ 	.word	0x00000bd0


	//   ....[8]....
        /*00e0*/ 	.word	0x00001370


	//   ....[9]....
        /*00e4*/ 	.word	0x000013b0


	//   ....[10]....
        /*00e8*/ 	.word	0x000013f0


	//   ....[11]....
        /*00ec*/ 	.word	0x00001430


	//   ....[12]....
        /*00f0*/ 	.word	0x00001470


	//----- nvinfo : EIATTR_EXIT_INSTR_OFFSETS
	.align		4
.L_42:
        /*00f4*/ 	.byte	0x04, 0x1c
        /*00f6*/ 	.short	(.L_44 - .L_43)


	//   ....[0]....
.L_43:
        /*00f8*/ 	.word	0x000012d0


	//----- nvinfo : EIATTR_MAX_THREADS
	.align		4
.L_44:
        /*00fc*/ 	.byte	0x04, 0x05
        /*00fe*/ 	.short	(.L_46 - .L_45)
.L_45:
        /*0100*/ 	.word	0x00000100
        /*0104*/ 	.word	0x00000001
        /*0108*/ 	.word	0x00000001


	//----- nvinfo : EIATTR_CRS_STACK_SIZE
	.align		4
.L_46:
        /*010c*/ 	.byte	0x04, 0x1e
        /*010e*/ 	.short	(.L_48 - .L_47)
.L_47:
        /*0110*/ 	.word	0x00000000
.L_48:


//--------------------- .nv.rel.action            --------------------------
	.section	.nv.rel.action,"",@"SHT_CUDA_RELOCINFO"
	.align	8
	.sectionentsize	8
        /*0000*/ 	.byte	0x73, 0x00, 0x00, 0x00, 0x00, 0x00, 0x00, 0x00, 0x00, 0x00, 0x00, 0x11, 0x25, 0x00, 0x05, 0x36


//--------------------- .nv.constant0.triton__0d1d2d3d45de --------------------------
	.section	.nv.constant0.triton__0d1d2d3d45de,"a",@progbits
	.align	4
.nv.constant0.triton__0d1d2d3d45de:
	.zero		392


//--------------------- .text.triton__0d1d2d3d45de --------------------------
	.section	.text.triton__0d1d2d3d45de,"ax",@progbits
	.sectionflags	@"SHF_BARRIERS=1"
	.sectioninfo	@"SHI_REGISTERS=48"
	.align	128
        .global         triton__0d1d2d3d45de
        .type           triton__0d1d2d3d45de,@function
        .size           triton__0d1d2d3d45de,(.L_x_7 - triton__0d1d2d3d45de)
        .other          triton__0d1d2d3d45de,@"STO_CUDA_ENTRY STV_DEFAULT"
triton__0d1d2d3d45de:
.text.triton__0d1d2d3d45de:
[----:B------:R-:W-:-:S02]  /*0000*/  IMAD.MOV.U32 R1, RZ, RZ, c[0x0][0x28] ;  /* 0x00000a00ff017624 */ /* 0x000fc400078e00ff */
[----:B------:R-:W0:Y:S01]  /*0010*/  S2R R22, SR_CTAID.X ;  /* 0x0000000000167919 */ /* 0x000e220000002500 */
[----:B------:R-:W-:Y:S01]  /*0020*/  IMAD.MOV.U32 R3, RZ, RZ, 0x8 ;  /* 0x00000008ff037424 */ /* 0x000fe200078e00ff */
[----:B------:R-:W-:Y:S01]  /*0030*/  CS2R R6, SRZ ;  /* 0x0000000000067805 */ /* 0x000fe2000001ff00 */
[----:B------:R-:W-:Y:S01]  /*0040*/  CS2R R4, SRZ ;  /* 0x0000000000047805 */ /* 0x000fe2000001ff00 */
[----:B------:R-:W-:Y:S01]  /*0050*/  ULDC.64 UR36, c[0x0][0x118] ;  /* 0x0000460000247ab9 */ /* 0x000fe20000000a00 */
[C---:B0-----:R-:W-:Y:S01]  /*0060*/  ISETP.GE.AND P4, PT, R22.reuse, 0x4, PT ;  /* 0x000000041600780c */ /* 0x041fe20003f86270 */
[----:B------:R-:W-:Y:S01]  /*0070*/  IMAD.WIDE R2, R22, R3, c[0x0][0x160] ;  /* 0x0000580016027625 */ /* 0x000fe200078e0203 */
[----:B------:R-:W0:Y:S02]  /*0080*/  S2R R28, SR_TID.X ;  /* 0x00000000001c7919 */ /* 0x000e240000002100 */
[----:B------:R-:W-:-:S09]  /*0090*/  P2R R0, PR, RZ, 0x10 ;  /* 0x00000010ff007803 */ /* 0x000fd20000000000 */
[----:B------:R-:W2:Y:S04]  /*00a0*/  @!P4 LDG.E.EL.64 R6, [R2.64] ;  /* 0x000000240206c981 */ /* 0x000ea8000c2e1b00 */
[----:B------:R-:W3:Y:S01]  /*00b0*/  @!P4 LDG.E.EL.64 R4, [R2.64] ;  /* 0x000000240204c981 */ /* 0x000ee2000c2e1b00 */
[----:B------:R-:W-:Y:S01]  /*00c0*/  IMAD.MOV.U32 R39, RZ, RZ, 0x2400 ;  /* 0x00002400ff277424 */ /* 0x000fe200078e00ff */
[----:B------:R-:W-:Y:S02]  /*00d0*/  UMOV UR42, 32@lo(assertMessage_0) ;  /* 0x00000000002a7882 */ /* 0x000fe40000000000 */
[----:B------:R-:W-:Y:S02]  /*00e0*/  UMOV UR43, 32@hi(assertMessage_0) ;  /* 0x00000000002b7882 */ /* 0x000fe40000000000 */
[----:B------:R-:W-:-:S02]  /*00f0*/  UMOV UR40, 32@lo(assertFile_0) ;  /* 0x0000000000287882 */ /* 0x000fc40000000000 */
[----:B------:R-:W-:Y:S01]  /*0100*/  UMOV UR41, 32@hi(assertFile_0) ;  /* 0x0000000000297882 */ /* 0x000fe20000000000 */
[----:B0-----:R-:W-:Y:S01]  /*0110*/  SHF.L.U32 R24, R28, 0x3, RZ ;  /* 0x000000031c187819 */ /* 0x001fe200000006ff */
[----:B------:R-:W-:Y:S02]  /*0120*/  UMOV UR38, 32@lo(assertFunc_0) ;  /* 0x0000000000267882 */ /* 0x000fe40000000000 */
[----:B------:R-:W-:Y:S01]  /*0130*/  UMOV UR39, 32@hi(assertFunc_0) ;  /* 0x0000000000277882 */ /* 0x000fe20000000000 */
[----:B------:R-:W-:Y:S02]  /*0140*/  LOP3.LUT R24, R24, 0x7f8, RZ, 0xc0, !PT ;  /* 0x000007f818187812 */ /* 0x000fe400078ec0ff */
[----:B--2---:R-:W-:Y:S02]  /*0150*/  IADD3 R9, P3, R6, 0x46600, RZ ;  /* 0x0004660006097810 */ /* 0x004fe40007f7e0ff */
[----:B------:R-:W-:Y:S02]  /*0160*/  ISETP.GE.AND P1, PT, R7, RZ, PT ;  /* 0x000000ff0700720c */ /* 0x000fe40003f26270 */
[----:B---3--:R-:W-:Y:S01]  /*0170*/  IADD3 R13, P2, R4, 0x46600, RZ ;  /* 0x00046600040d7810 */ /* 0x008fe20007f5e0ff */
[----:B------:R-:W-:Y:S01]  /*0180*/  IMAD.X R11, RZ, RZ, R7, P3 ;  /* 0x000000ffff0b7224 */ /* 0x000fe200018e0607 */
[----:B------:R-:W-:-:S02]  /*0190*/  ISETP.GE.AND P0, PT, R5, RZ, PT ;  /* 0x000000ff0500720c */ /* 0x000fc40003f06270 */
[-C--:B------:R-:W-:Y:S02]  /*01a0*/  IADD3.X R15, RZ, R5.reuse, RZ, P2, !PT ;  /* 0x00000005ff0f7210 */ /* 0x080fe400017fe4ff */
[----:B------:R-:W-:Y:S02]  /*01b0*/  SEL R0, R9, R6, !P1 ;  /* 0x0000000609007207 */ /* 0x000fe40004800000 */
[----:B------:R-:W-:Y:S02]  /*01c0*/  SEL R38, R13, R4, !P0 ;  /* 0x000000040d267207 */ /* 0x000fe40004000000 */
[----:B------:R-:W-:Y:S02]  /*01d0*/  SEL R4, R15, R5, !P0 ;  /* 0x000000050f047207 */ /* 0x000fe40004000000 */
[----:B------:R-:W-:Y:S02]  /*01e0*/  SEL R6, R11, R7, !P1 ;  /* 0x000000070b067207 */ /* 0x000fe40004800000 */
[----:B------:R-:W-:-:S04]  /*01f0*/  ISETP.GT.U32.AND P0, PT, R0, 0x465ff, PT ;  /* 0x000465ff0000780c */ /* 0x000fc80003f04070 */
[----:B------:R-:W-:Y:S01]  /*0200*/  ISETP.GT.U32.AND.EX P4, PT, R6, RZ, !P4, P0 ;  /* 0x000000ff0600720c */ /* 0x000fe20006784100 */
[----:B------:R-:W-:-:S04]  /*0210*/  IMAD.WIDE.U32 R38, R38, R39, c[0x0][0x168] ;  /* 0x00005a0026267625 */ /* 0x000fc800078e0027 */
[----:B------:R-:W-:Y:S01]  /*0220*/  IMAD R45, R4, 0x2400, RZ ;  /* 0x00002400042d7824 */ /* 0x000fe200078e02ff */
[----:B------:R-:W-:-:S03]  /*0230*/  P2R R25, PR, RZ, 0x10 ;  /* 0x00000010ff197803 */ /* 0x000fc60000000000 */
[----:B------:R-:W-:-:S04]  /*0240*/  IMAD.IADD R45, R39, 0x1, R45 ;  /* 0x00000001272d7824 */ /* 0x000fc800078e022d */
[----:B------:R-:W-:Y:S05]  /*0250*/  @!P4 BRA `(.L_x_0) ;  /* 0x000000c00000c947 */ /* 0x000fea0003800000 */
[----:B------:R-:W-:Y:S01]  /*0260*/  IMAD.U32 R4, RZ, RZ, UR42 ;  /* 0x0000002aff047e24 */ /* 0x000fe2000f8e00ff */
[----:B------:R-:W-:Y:S01]  /*0270*/  MOV R5, UR43 ;  /* 0x0000002b00057c02 */ /* 0x000fe20008000f00 */
[----:B------:R-:W-:Y:S01]  /*0280*/  IMAD.U32 R6, RZ, RZ, UR40 ;  /* 0x00000028ff067e24 */ /* 0x000fe2000f8e00ff */
[----:B------:R-:W-:Y:S01]  /*0290*/  MOV R7, UR41 ;  /* 0x0000002900077c02 */ /* 0x000fe20008000f00 */
[----:B------:R-:W-:Y:S01]  /*02a0*/  IMAD.MOV.U32 R8, RZ, RZ, 0x373 ;  /* 0x00000373ff087424 */ /* 0x000fe200078e00ff */
[----:B------:R-:W-:Y:S01]  /*02b0*/  MOV R10, UR38 ;  /* 0x00000026000a7c02 */ /* 0x000fe20008000f00 */
[----:B------:R-:W-:Y:S01]  /*02c0*/  IMAD.U32 R11, RZ, RZ, UR39 ;  /* 0x00000027ff0b7e24 */ /* 0x000fe2000f8e00ff */
[----:B------:R-:W-:Y:S01]  /*02d0*/  MOV R12, 0x1 ;  /* 0x00000001000c7802 */ /* 0x000fe20000000f00 */
[----:B------:R-:W-:Y:S01]  /*02e0*/  IMAD.MOV.U32 R13, RZ, RZ, RZ ;  /* 0x000000ffff0d7224 */ /* 0x000fe200078e00ff */
[----:B------:R-:W-:Y:S02]  /*02f0*/  MOV R20, 32@lo((triton__0d1d2d3d45de + .L_x_0@srel)) ;  /* 0x0000000000147802 */ /* 0x000fe40000000f00 */
[----:B------:R-:W-:-:S04]  /*0300*/  MOV R21, 32@hi((triton__0d1d2d3d45de + .L_x_0@srel)) ;  /* 0x0000000000157802 */ /* 0x000fc80000000f00 */
[----:B------:R-:W-:Y:S05]  /*0310*/  CALL.ABS.NOINC `(__assertfail) ;  /* 0x0000000000007943 */ /* 0x000fea0003c00000 */
.L_x_0:
[----:B------:R-:W-:Y:S01]  /*0320*/  ISETP.GE.AND P5, PT, R22, 0x4, PT ;  /* 0x000000041600780c */ /* 0x000fe20003fa6270 */
[----:B------:R-:W-:Y:S01]  /*0330*/  CS2R R8, SRZ ;  /* 0x0000000000087805 */ /* 0x000fe2000001ff00 */
[----:B------:R-:W-:Y:S01]  /*0340*/  MOV R44, R38 ;  /* 0x00000026002c7202 */ /* 0x000fe20000000f00 */
[----:B------:R-:W-:Y:S01]  /*0350*/  CS2R R10, SRZ ;  /* 0x00000000000a7805 */ /* 0x000fe2000001ff00 */
[----:B------:R-:W-:Y:S01]  /*0360*/  CS2R R4, SRZ ;  /* 0x0000000000047805 */ /* 0x000fe2000001ff00 */
[----:B------:R-:W-:Y:S01]  /*0370*/  CS2R R6, SRZ ;  /* 0x0000000000067805 */ /* 0x000fe2000001ff00 */
[----:B------:R-:W-:Y:S01]  /*0380*/  ISETP.NE.AND P6, PT, R25, RZ, PT ;  /* 0x000000ff1900720c */ /* 0x000fe20003fc5270 */
[----:B------:R-:W-:-:S06]  /*0390*/  IMAD.WIDE.U32 R36, R24, 0x4, R44 ;  /* 0x0000000418247825 */ /* 0x000fcc00078e002c */
[----:B------:R-:W2:Y:S04]  /*03a0*/  @!P5 LDG.E.EL.128 R8, [R36.64] ;  /* 0x000000242408d981 */ /* 0x000ea8000c2e1d00 */
[----:B------:R-:W3:Y:S01]  /*03b0*/  @!P5 LDG.E.EL.128 R4, [R36.64+0x10] ;  /* 0x000010242404d981 */ /* 0x000ee2000c2e1d00 */
[----:B------:R-:W-:Y:S02]  /*03c0*/  SHF.R.U32.HI R29, RZ, 0x5, R28 ;  /* 0x00000005ff1d7819 */ /* 0x000fe4000001161c */
[----:B------:R-:W-:Y:S02]  /*03d0*/  LOP3.LUT R30, R24, 0x800, RZ, 0xfc, !PT ;  /* 0x00000800181e7812 */ /* 0x000fe400078efcff */
[----:B--2---:R-:W-:Y:S02]  /*03e0*/  SEL R2, R8, RZ, !P5 ;  /* 0x000000ff08027207 */ /* 0x004fe40006800000 */
[----:B------:R-:W-:-:S02]  /*03f0*/  SEL R0, R9, RZ, !P5 ;  /* 0x000000ff09007207 */ /* 0x000fc40006800000 */
[----:B------:R-:W-:Y:S01]  /*0400*/  SEL R3, R10, RZ, !P5 ;  /* 0x000000ff0a037207 */ /* 0x000fe20006800000 */
[----:B------:R-:W-:Y:S01]  /*0410*/  FMUL R2, R2, 48 ;  /* 0x4240000002027820 */ /* 0x000fe20000400000 */
[----:B------:R-:W-:Y:S01]  /*0420*/  SEL R8, R11, RZ, !P5 ;  /* 0x000000ff0b087207 */ /* 0x000fe20006800000 */
[----:B------:R-:W-:Y:S01]  /*0430*/  FMUL R0, R0, 48 ;  /* 0x4240000000007820 */ /* 0x000fe20000400000 */
[----:B---3--:R-:W-:Y:S01]  /*0440*/  SEL R4, R4, RZ, !P5 ;  /* 0x000000ff04047207 */ /* 0x008fe20006800000 */
[----:B------:R-:W-:Y:S01]  /*0450*/  FMUL R3, R3, 48 ;  /* 0x4240000003037820 */ /* 0x000fe20000400000 */
[----:B------:R-:W-:Y:S01]  /*0460*/  SEL R5, R5, RZ, !P5 ;  /* 0x000000ff05057207 */ /* 0x000fe20006800000 */
[----:B------:R-:W-:Y:S01]  /*0470*/  FMUL R8, R8, 48 ;  /* 0x4240000008087820 */ /* 0x000fe20000400000 */
[----:B------:R-:W-:Y:S01]  /*0480*/  SEL R6, R6, RZ, !P5 ;  /* 0x000000ff06067207 */ /* 0x000fe20006800000 */
[----:B------:R-:W-:Y:S01]  /*0490*/  FMUL R4, R4, 48 ;  /* 0x4240000004047820 */ /* 0x000fe20000400000 */
[----:B------:R-:W-:Y:S01]  /*04a0*/  SEL R7, R7, RZ, !P5 ;  /* 0x000000ff07077207 */ /* 0x000fe20006800000 */
[----:B------:R-:W-:Y:S01]  /*04b0*/  FMUL R5, R5, 48 ;  /* 0x4240000005057820 */ /* 0x000fe20000400000 */
[----:B------:R-:W-:Y:S01]  /*04c0*/  FMUL R26, R2, R2 ;  /* 0x00000002021a7220 */ /* 0x000fe20000400000 */
[----:B------:R-:W-:Y:S01]  /*04d0*/  FMUL R6, R6, 48 ;  /* 0x4240000006067820 */ /* 0x000fe20000400000 */
[----:B------:R-:W-:Y:S01]  /*04e0*/  FMUL R27, R0, R0 ;  /* 0x00000000001b7220 */ /* 0x000fe20000400000 */
[----:B------:R-:W-:Y:S01]  /*04f0*/  FMUL R7, R7, 48 ;  /* 0x4240000007077820 */ /* 0x000fe20000400000 */
[----:B------:R-:W-:Y:S01]  /*0500*/  FMUL R19, R8, R8 ;  /* 0x0000000808137220 */ /* 0x000fe20000400000 */
[----:B------:R-:W-:Y:S01]  /*0510*/  FMUL R23, R3, R3 ;  /* 0x0000000303177220 */ /* 0x000fe20000400000 */
[----:B------:R-:W-:Y:S01]  /*0520*/  FMUL R17, R5, R5 ;  /* 0x0000000505117220 */ /* 0x000fe20000400000 */
[----:B------:R-:W-:Y:S01]  /*0530*/  FMUL R18, R4, R4 ;  /* 0x0000000404127220 */ /* 0x000fe20000400000 */
[----:B------:R-:W-:Y:S01]  /*0540*/  FMUL R2, R7, R7 ;  /* 0x0000000707027220 */ /* 0x000fe20000400000 */
[----:B------:R-:W-:Y:S01]  /*0550*/  FMUL R16, R6, R6 ;  /* 0x0000000606107220 */ /* 0x000fe20000400000 */
[----:B------:R-:W-:-:S02]  /*0560*/  FSEL R27, R27, RZ, !P5 ;  /* 0x000000ff1b1b7208 */ /* 0x000fc40006800000 */
[----:B------:R-:W-:Y:S02]  /*0570*/  FSEL R26, R26, RZ, !P5 ;  /* 0x000000ff1a1a7208 */ /* 0x000fe40006800000 */
[----:B------:R-:W-:Y:S02]  /*0580*/  FSEL R23, R23, RZ, !P5 ;  /* 0x000000ff17177208 */ /* 0x000fe40006800000 */
[----:B------:R-:W-:Y:S02]  /*0590*/  FSEL R19, R19, RZ, !P5 ;  /* 0x000000ff13137208 */ /* 0x000fe40006800000 */
[----:B------:R-:W-:Y:S02]  /*05a0*/  FSEL R18, R18, RZ, !P5 ;  /* 0x000000ff12127208 */ /* 0x000fe40006800000 */
[----:B------:R-:W-:Y:S02]  /*05b0*/  FSEL R17, R17, RZ, !P5 ;  /* 0x000000ff11117208 */ /* 0x000fe40006800000 */
[----:B------:R-:W-:-:S02]  /*05c0*/  FSEL R16, R16, RZ, !P5 ;  /* 0x000000ff10107208 */ /* 0x000fc40006800000 */
[----:B------:R-:W-:Y:S01]  /*05d0*/  FSEL R2, R2, RZ, !P5 ;  /* 0x000000ff02027208 */ /* 0x000fe20006800000 */
        /* <DEDUP_REMOVED lines=10> */
[----:B------:R-:W-:-:S02]  /*0680*/  MOV R20, 32@lo((triton__0d1d2d3d45de + .L_x_1@srel)) ;  /* 0x0000000000147802 */ /* 0x000fc40000000f00 */
[----:B------:R-:W-:-:S04]  /*0690*/  MOV R21, 32@hi((triton__0d1d2d3d45de + .L_x_1@srel)) ;  /* 0x0000000000157802 */ /* 0x000fc80000000f00 */
[----:B------:R-:W-:Y:S05]  /*06a0*/  CALL.ABS.NOINC `(__assertfail) ;  /* 0x0000000000007943 */ /* 0x000fea0003c00000 */
.L_x_1:
[----:B------:R-:W-:Y:S01]  /*06b0*/  ISETP.GE.AND P6, PT, R22, 0x4, PT ;  /* 0x000000041600780c */ /* 0x000fe20003fc6270 */
[----:B------:R-:W-:Y:S01]  /*06c0*/  CS2R R4, SRZ ;  /* 0x0000000000047805 */ /* 0x000fe2000001ff00 */
[----:B------:R-:W-:Y:S02]  /*06d0*/  CS2R R6, SRZ ;  /* 0x0000000000067805 */ /* 0x000fe4000001ff00 */
[----:B------:R-:W-:Y:S01]  /*06e0*/  ISETP.LT.U32.AND P0, PT, R30, 0x900, !P6 ;  /* 0x000009001e00780c */ /* 0x000fe20007701070 */
[----:B------:R-:W-:Y:S01]  /*06f0*/  CS2R R8, SRZ ;  /* 0x0000000000087805 */ /* 0x000fe2000001ff00 */
[----:B------:R-:W-:-:S11]  /*0700*/  CS2R R10, SRZ ;  /* 0x00000000000a7805 */ /* 0x000fd6000001ff00 */
[----:B------:R-:W2:Y:S04]  /*0710*/  @P0 LDG.E.EL.128 R4, [R36.64+0x2000] ;  /* 0x0020002424040981 */ /* 0x000ea8000c2e1d00 */
[----:B------:R-:W3:Y:S01]  /*0720*/  @P0 LDG.E.EL.128 R8, [R36.64+0x2010] ;  /* 0x0020102424080981 */ /* 0x000ee2000c2e1d00 */
[----:B--2---:R-:W-:Y:S02]  /*0730*/  SEL R3, R5, RZ, P0 ;  /* 0x000000ff05037207 */ /* 0x004fe40000000000 */
[----:B------:R-:W-:Y:S02]  /*0740*/  SEL R0, R4, RZ, P0 ;  /* 0x000000ff04007207 */ /* 0x000fe40000000000 */
[----:B------:R-:W-:Y:S01]  /*0750*/  SEL R4, R7, RZ, P0 ;  /* 0x000000ff07047207 */ /* 0x000fe20000000000 */
[----:B------:R-:W-:Y:S01]  /*0760*/  FMUL R3, R3, 48 ;  /* 0x4240000003037820 */ /* 0x000fe20000400000 */
[----:B------:R-:W-:Y:S01]  /*0770*/  SEL R5, R6, RZ, P0 ;  /* 0x000000ff06057207 */ /* 0x000fe20000000000 */
[----:B------:R-:W-:Y:S01]  /*0780*/  FMUL R0, R0, 48 ;  /* 0x4240000000007820 */ /* 0x000fe20000400000 */
[----:B---3--:R-:W-:Y:S01]  /*0790*/  SEL R8, R8, RZ, P0 ;  /* 0x000000ff08087207 */ /* 0x008fe20000000000 */
[----:B------:R-:W-:Y:S01]  /*07a0*/  FMUL R4, R4, 48 ;  /* 0x4240000004047820 */ /* 0x000fe20000400000 */
[----:B------:R-:W-:Y:S01]  /*07b0*/  FMUL R3, R3, R3 ;  /* 0x0000000303037220 */ /* 0x000fe20000400000 */
[----:B------:R-:W-:Y:S01]  /*07c0*/  FMUL R5, R5, 48 ;  /* 0x4240000005057820 */ /* 0x000fe20000400000 */
[----:B------:R-:W-:Y:S01]  /*07d0*/  FMUL R0, R0, R0 ;  /* 0x0000000000007220 */ /* 0x000fe20000400000 */
[----:B------:R-:W-:Y:S01]  /*07e0*/  FMUL R6, R4, R4 ;  /* 0x0000000404067220 */ /* 0x000fe20000400000 */
[----:B------:R-:W-:Y:S01]  /*07f0*/  SEL R9, R9, RZ, P0 ;  /* 0x000000ff09097207 */ /* 0x000fe20000000000 */
[----:B------:R-:W-:Y:S01]  /*0800*/  FMUL R5, R5, R5 ;  /* 0x0000000505057220 */ /* 0x000fe20000400000 */
[----:B------:R-:W-:Y:S01]  /*0810*/  FSEL R4, R3, -RZ, P0 ;  /* 0x800000ff03047208 */ /* 0x000fe20000000000 */
[----:B------:R-:W-:Y:S01]  /*0820*/  FMUL R8, R8, 48 ;  /* 0x4240000008087820 */ /* 0x000fe20000400000 */
[----:B------:R-:W-:Y:S01]  /*0830*/  FSEL R3, R0, -RZ, P0 ;  /* 0x800000ff00037208 */ /* 0x000fe20000000000 */
[----:B------:R-:W-:Y:S01]  /*0840*/  FMUL R9, R9, 48 ;  /* 0x4240000009097820 */ /* 0x000fe20000400000 */
[----:B------:R-:W-:Y:S01]  /*0850*/  FSEL R0, R5, -RZ, P0 ;  /* 0x800000ff05007208 */ /* 0x000fe20000000000 */
[----:B------:R-:W-:Y:S01]  /*0860*/  FADD R4, R27, R4 ;  /* 0x000000041b047221 */ /* 0x000fe20000000000 */
[----:B------:R-:W-:Y:S01]  /*0870*/  SEL R10, R10, RZ, P0 ;  /* 0x000000ff0a0a7207 */ /* 0x000fe20000000000 */
[----:B------:R-:W-:Y:S01]  /*0880*/  FADD R3, R26, R3 ;  /* 0x000000031a037221 */ /* 0x000fe20000000000 */
[----:B------:R-:W-:Y:S01]  /*0890*/  FMUL R8, R8, R8 ;  /* 0x0000000808087220 */ /* 0x000fe20000400000 */
[----:B------:R-:W-:Y:S01]  /*08a0*/  FADD R0, R23, R0 ;  /* 0x0000000017007221 */ /* 0x000fe20000000000 */
[----:B------:R-:W-:Y:S01]  /*08b0*/  FSEL R6, R6, -RZ, P0 ;  /* 0x800000ff06067208 */ /* 0x000fe20000000000 */
[----:B------:R-:W-:Y:S01]  /*08c0*/  FADD R3, R4, R3 ;  /* 0x0000000304037221 */ /* 0x000fe20000000000 */
[----:B------:R-:W-:Y:S01]  /*08d0*/  SEL R11, R11, RZ, P0 ;  /* 0x000000ff0b0b7207 */ /* 0x000fe20000000000 */
[----:B------:R-:W-:Y:S01]  /*08e0*/  FMUL R10, R10, 48 ;  /* 0x424000000a0a7820 */ /* 0x000fe20000400000 */
[----:B------:R-:W-:Y:S01]  /*08f0*/  FMUL R9, R9, R9 ;  /* 0x0000000909097220 */ /* 0x000fe20000400000 */
[----:B------:R-:W-:Y:S01]  /*0900*/  FADD R5, R0, R3 ;  /* 0x0000000300057221 */ /* 0x000fe20000000000 */
[----:B------:R-:W-:Y:S01]  /*0910*/  FSEL R3, R8, -RZ, P0 ;  /* 0x800000ff08037208 */ /* 0x000fe20000000000 */
[----:B------:R-:W-:Y:S01]  /*0920*/  FADD R6, R19, R6 ;  /* 0x0000000613067221 */ /* 0x000fe20000000000 */
[----:B------:R-:W-:Y:S01]  /*0930*/  FMUL R11, R11, 48 ;  /* 0x424000000b0b7820 */ /* 0x000fe20000400000 */
[----:B------:R-:W-:Y:S01]  /*0940*/  FMUL R10, R10, R10 ;  /* 0x0000000a0a0a7220 */ /* 0x000fe20000400000 */
[----:B------:R-:W-:Y:S01]  /*0950*/  FSEL R0, R9, -RZ, P0 ;  /* 0x800000ff09007208 */ /* 0x000fe20000000000 */
[----:B------:R-:W-:Y:S01]  /*0960*/  FADD R6, R6, R5 ;  /* 0x0000000506067221 */ /* 0x000fe20000000000 */
[----:B------:R-:W-:Y:S01]  /*0970*/  FADD R3, R18, R3 ;  /* 0x0000000312037221 */ /* 0x000fe20000000000 */
[----:B------:R-:W-:Y:S01]  /*0980*/  FMUL R11, R11, R11 ;  /* 0x0000000b0b0b7220 */ /* 0x000fe20000400000 */
[----:B------:R-:W-:Y:S01]  /*0990*/  FSEL R5, R10, -RZ, P0 ;  /* 0x800000ff0a057208 */ /* 0x000fe20000000000 */
[----:B------:R-:W-:Y:S01]  /*09a0*/  FADD R0, R17, R0 ;  /* 0x0000000011007221 */ /* 0x000fe20000000000 */
[----:B------:R-:W-:-:S02]  /*09b0*/  FADD R3, R3, R6 ;  /* 0x0000000603037221 */ /* 0x000fc40000000000 */
[----:B------:R-:W-:Y:S01]  /*09c0*/  FSEL R11, R11, -RZ, P0 ;  /* 0x800000ff0b0b7208 */ /* 0x000fe20000000000 */
[----:B------:R-:W-:Y:S01]  /*09d0*/  FADD R5, R16, R5 ;  /* 0x0000000510057221 */ /* 0x000fe20000000000 */
[----:B------:R-:W-:-:S03]  /*09e0*/  FADD R0, R0, R3 ;  /* 0x0000000300007221 */ /* 0x000fc60000000000 */
[----:B------:R-:W-:Y:S01]  /*09f0*/  FADD R2, R2, R11 ;  /* 0x0000000b02027221 */ /* 0x000fe20000000000 */
[----:B------:R-:W-:-:S04]  /*0a00*/  FADD R5, R5, R0 ;  /* 0x0000000005057221 */ /* 0x000fc80000000000 */
[----:B------:R-:W-:Y:S01]  /*0a10*/  FADD R9, R2, R5 ;  /* 0x0000000502097221 */ /* 0x000fe20000000000 */
[----:B------:R-:W-:Y:S05]  /*0a20*/  BRA.DIV ~URZ, `(.L_x_3) ;  /* 0x000008f27f007947 */ /* 0x000fea000b800000 */
[----:B------:R-:W0:Y:S02]  /*0a30*/  SHFL.BFLY PT, R0, R9, 0x10, 0x1f ;  /* 0x0e001f0009007f89 */ /* 0x000e2400000e0000 */
[----:B0-----:R-:W-:-:S05]  /*0a40*/  FADD R0, R9, R0 ;  /* 0x0000000009007221 */ /* 0x001fca0000000000 */
[----:B------:R-:W0:Y:S02]  /*0a50*/  SHFL.BFLY PT, R3, R0, 0x8, 0x1f ;  /* 0x0d001f0000037f89 */ /* 0x000e2400000e0000 */
[----:B0-----:R-:W-:-:S05]  /*0a60*/  FADD R3, R0, R3 ;  /* 0x0000000300037221 */ /* 0x001fca0000000000 */
[----:B------:R-:W0:Y:S02]  /*0a70*/  SHFL.BFLY PT, R2, R3, 0x4, 0x1f ;  /* 0x0c801f0003027f89 */ /* 0x000e2400000e0000 */
[----:B0-----:R-:W-:-:S05]  /*0a80*/  FADD R2, R3, R2 ;  /* 0x0000000203027221 */ /* 0x001fca0000000000 */
[----:B------:R-:W0:Y:S02]  /*0a90*/  SHFL.BFLY PT, R5, R2, 0x2, 0x1f ;  /* 0x0c401f0002057f89 */ /* 0x000e2400000e0000 */
[----:B0-----:R-:W-:-:S05]  /*0aa0*/  FADD R5, R2, R5 ;  /* 0x0000000502057221 */ /* 0x001fca0000000000 */
[----:B------:R0:W1:Y:S02]  /*0ab0*/  SHFL.BFLY PT, R4, R5, 0x1, 0x1f ;  /* 0x0c201f0005047f89 */ /* 0x00006400000e0000 */
.L_x_5:
[----:B------:R-:W-:Y:S01]  /*0ac0*/  LOP3.LUT P0, RZ, R28, 0x1f, RZ, 0xc0, !PT ;  /* 0x0000001f1cff7812 */ /* 0x000fe2000780c0ff */
[----:B01----:R-:W-:Y:S01]  /*0ad0*/  FADD R5, R4, R5 ;  /* 0x0000000504057221 */ /* 0x003fe20000000000 */
[----:B------:R-:W-:Y:S01]  /*0ae0*/  SHF.L.U32 R0, R29, 0x2, RZ ;  /* 0x000000021d007819 */ /* 0x000fe200000006ff */
[----:B------:R-:W-:Y:S03]  /*0af0*/  WARPSYNC 0xffffffff ;  /* 0xffffffff00007948 */ /* 0x000fe60003800000 */
[----:B------:R-:W-:-:S07]  /*0b00*/  LOP3.LUT R0, R0, 0x1c, RZ, 0xe2, !PT ;  /* 0x0000001c00007812 */ /* 0x000fce00078ee2ff */
[----:B------:R0:W-:Y:S02]  /*0b10*/  @!P0 STS [R0], R5 ;  /* 0x0000000500008388 */ /* 0x0001e40000000800 */
[----:B------:R-:W-:Y:S06]  /*0b20*/  BAR.SYNC 0x0 ;  /* 0x0000000000007b1d */ /* 0x000fec0000000000 */
[----:B------:R-:W-:Y:S01]  /*0b30*/  ISETP.GE.AND P0, PT, R28, 0x8, PT ;  /* 0x000000081c00780c */ /* 0x000fe20003f06270 */
[----:B------:R-:W-:Y:S01]  /*0b40*/  IMAD.MOV.U32 R7, RZ, RZ, 0x39e38e39 ;  /* 0x39e38e39ff077424 */ /* 0x000fe200078e00ff */
[----:B------:R-:W-:-:S11]  /*0b50*/  MOV R27, RZ ;  /* 0x000000ff001b7202 */ /* 0x000fd60000000f00 */
[----:B0-----:R-:W0:Y:S01]  /*0b60*/  @!P0 LDS R0, [R28.X4] ;  /* 0x000000001c008984 */ /* 0x001e220000004800 */
[----:B------:R-:W-:-:S04]  /*0b70*/  LOP3.LUT P0, RZ, R28, 0x7, RZ, 0xc0, !PT ;  /* 0x000000071cff7812 */ /* 0x000fc8000780c0ff */
[----:B------:R-:W-:Y:S01]  /*0b80*/  ISETP.LT.AND P0, PT, R28, 0x8, !P0 ;  /* 0x000000081c00780c */ /* 0x000fe20004701270 */
[----:B0-----:R-:W0:Y:S02]  /*0b90*/  SHFL.BFLY PT, R3, R0, 0x4, 0x1f ;  /* 0x0c801f0000037f89 */ /* 0x001e2400000e0000 */
[----:B0-----:R-:W-:-:S05]  /*0ba0*/  FADD R3, R0, R3 ;  /* 0x0000000300037221 */ /* 0x001fca0000000000 */
[----:B------:R-:W0:Y:S02]  /*0bb0*/  SHFL.BFLY PT, R2, R3, 0x2, 0x1f ;  /* 0x0c401f0003027f89 */ /* 0x000e2400000e0000 */
[----:B0-----:R-:W-:-:S05]  /*0bc0*/  FADD R2, R3, R2 ;  /* 0x0000000203027221 */ /* 0x001fca0000000000 */
[----:B------:R-:W0:Y:S02]  /*0bd0*/  SHFL.BFLY PT, R5, R2, 0x1, 0x1f ;  /* 0x0c201f0002057f89 */ /* 0x000e2400000e0000 */
[----:B0-----:R-:W-:-:S05]  /*0be0*/  FADD R5, R2, R5 ;  /* 0x0000000502057221 */ /* 0x001fca0000000000 */
[----:B------:R-:W-:Y:S04]  /*0bf0*/  @P0 STS [R28.X4], R5 ;  /* 0x000000051c000388 */ /* 0x000fe80000004800 */
[----:B------:R-:W-:Y:S06]  /*0c00*/  BAR.SYNC 0x0 ;  /* 0x0000000000007b1d */ /* 0x000fec0000000000 */
[----:B------:R-:W0:Y:S01]  /*0c10*/  LDS R4, [RZ] ;  /* 0x00000000ff047984 */ /* 0x000e220000000800 */
[----:B------:R-:W-:-:S04]  /*0c20*/  PLOP3.LUT P0, PT, PT, PT, PT, 0x80, 0x0 ;  /* 0x000000000000781c */ /* 0x000fc80003f0f070 */
[----:B------:R-:W-:Y:S01]  /*0c30*/  P2R R31, PR, RZ, 0x1 ;  /* 0x00000001ff1f7803 */ /* 0x000fe20000000000 */
[----:B0-----:R-:W-:-:S04]  /*0c40*/  FFMA R4, R4, R7, 9.9999997473787516356e-06 ;  /* 0x3727c5ac04047423 */ /* 0x001fc80000000007 */
[----:B------:R0:W1:Y:S04]  /*0c50*/  MUFU.RSQ R23, R4 ;  /* 0x0000000400177308 */ /* 0x0000680000001400 */
.L_x_4:
[----:B------:R-:W-:Y:S01]  /*0c60*/  LOP3.LUT R19, R27, R24, RZ, 0xfc, !PT ;  /* 0x000000181b137212 */ /* 0x000fe200078efcff */
[----:B------:R-:W-:Y:S01]  /*0c70*/  CS2R R8, SRZ ;  /* 0x0000000000087805 */ /* 0x000fe2000001ff00 */
[----:B------:R-:W-:Y:S01]  /*0c80*/  IADD3 R0, P0, R24, R27, RZ ;  /* 0x0000001b18007210 */ /* 0x000fe20007f1e0ff */
[----:B------:R-:W-:Y:S01]  /*0c90*/  CS2R R10, SRZ ;  /* 0x00000000000a7805 */ /* 0x000fe2000001ff00 */
[----:B------:R-:W-:Y:S01]  /*0ca0*/  ISETP.GE.U32.AND P1, PT, R19, 0x900, PT ;  /* 0x000009001300780c */ /* 0x000fe20003f26070 */
[----:B0-----:R-:W-:Y:S01]  /*0cb0*/  CS2R R4, SRZ ;  /* 0x0000000000047805 */ /* 0x001fe2000001ff00 */
[----:B------:R-:W-:Y:S01]  /*0cc0*/  MOV R14, 0x4 ;  /* 0x00000004000e7802 */ /* 0x000fe20000000f00 */
[----:B------:R-:W-:Y:S01]  /*0cd0*/  IMAD.X R3, RZ, RZ, RZ, P0 ;  /* 0x000000ffff037224 */ /* 0x000fe200000e06ff */
[C---:B------:R-:W-:Y:S01]  /*0ce0*/  LEA R12, P0, R0.reuse, c[0x0][0x170], 0x2 ;  /* 0x00005c00000c7a11 */ /* 0x040fe200078010ff */
[----:B------:R-:W-:Y:S01]  /*0cf0*/  CS2R R6, SRZ ;  /* 0x0000000000067805 */ /* 0x000fe2000001ff00 */
[----:B------:R-:W-:Y:S01]  /*0d00*/  ISETP.NE.AND P2, PT, R25, RZ, PT ;  /* 0x000000ff1900720c */ /* 0x000fe20003f45270 */
[----:B------:R-:W-:Y:S01]  /*0d10*/  IMAD.WIDE.U32 R14, R19, R14, c[0x0][0x170] ;  /* 0x00005c00130e7625 */ /* 0x000fe200078e000e */
[----:B------:R-:W-:-:S05]  /*0d20*/  LEA.HI.X R13, R0, c[0x0][0x174], R3, 0x2, P0 ;  /* 0x00005d00000d7a11 */ /* 0x000fca00000f1403 */
[----:B------:R-:W2:Y:S04]  /*0d30*/  @!P1 LDG.E.EL.128 R8, [R14.64] ;  /* 0x000000240e089981 */ /* 0x000ea8000c2e1d00 */
[----:B------:R-:W3:Y:S01]  /*0d40*/  @!P1 LDG.E.EL.128 R4, [R12.64+0x10] ;  /* 0x000010240c049981 */ /* 0x000ee2000c2e1d00 */
[----:B--2---:R-:W-:Y:S02]  /*0d50*/  SEL R18, R8, RZ, !P1 ;  /* 0x000000ff08127207 */ /* 0x004fe40004800000 */
[----:B------:R-:W-:Y:S02]  /*0d60*/  SEL R17, R9, RZ, !P1 ;  /* 0x000000ff09117207 */ /* 0x000fe40004800000 */
[----:B------:R-:W-:Y:S02]  /*0d70*/  SEL R16, R10, RZ, !P1 ;  /* 0x000000ff0a107207 */ /* 0x000fe40004800000 */
[----:B------:R-:W-:-:S02]  /*0d80*/  SEL R2, R11, RZ, !P1 ;  /* 0x000000ff0b027207 */ /* 0x000fc40004800000 */
[----:B---3--:R-:W-:Y:S02]  /*0d90*/  SEL R26, R4, RZ, !P1 ;  /* 0x000000ff041a7207 */ /* 0x008fe40004800000 */
[----:B------:R-:W-:Y:S02]  /*0da0*/  SEL R28, R5, RZ, !P1 ;  /* 0x000000ff051c7207 */ /* 0x000fe40004800000 */
[----:B------:R-:W-:Y:S02]  /*0db0*/  SEL R29, R6, RZ, !P1 ;  /* 0x000000ff061d7207 */ /* 0x000fe40004800000 */
[----:B------:R-:W-:Y:S01]  /*0dc0*/  SEL R30, R7, RZ, !P1 ;  /* 0x000000ff071e7207 */ /* 0x000fe20004800000 */
[----:B------:R-:W-:Y:S05]  /*0dd0*/  @!P2 BRA `(.L_x_2) ;  /* 0x000001200000a947 */ /* 0x000fea0003800000 */
[----:B------:R-:W-:Y:S01]  /*0de0*/  UMOV UR8, 32@lo(assertMessage_1) ;  /* 0x0000000000087882 */ /* 0x000fe20000000000 */
[----:B------:R-:W-:Y:S01]  /*0df0*/  IMAD.MOV.U32 R8, RZ, RZ, 0x373 ;  /* 0x00000373ff087424 */ /* 0x000fe200078e00ff */
[----:B------:R-:W-:Y:S01]  /*0e00*/  UMOV UR9, 32@hi(assertMessage_1) ;  /* 0x0000000000097882 */ /* 0x000fe20000000000 */
[----:B------:R-:W-:Y:S01]  /*0e10*/  MOV R12, 0x1 ;  /* 0x00000001000c7802 */ /* 0x000fe20000000f00 */
[----:B------:R-:W-:Y:S01]  /*0e20*/  UMOV UR6, 32@lo(assertFile_1) ;  /* 0x0000000000067882 */ /* 0x000fe20000000000 */
[----:B------:R-:W-:Y:S01]  /*0e30*/  IMAD.MOV.U32 R13, RZ, RZ, RZ ;  /* 0x000000ffff0d7224 */ /* 0x000fe200078e00ff */
[----:B------:R-:W-:Y:S01]  /*0e40*/  UMOV UR7, 32@hi(assertFile_1) ;  /* 0x0000000000077882 */ /* 0x000fe20000000000 */
[----:B------:R-:W-:Y:S01]  /*0e50*/  MOV R4, UR8 ;  /* 0x0000000800047c02 */ /* 0x000fe20008000f00 */
[----:B------:R-:W-:Y:S01]  /*0e60*/  UMOV UR4, 32@lo(assertFunc_1) ;  /* 0x0000000000047882 */ /* 0x000fe20000000000 */
[----:B------:R-:W-:Y:S01]  /*0e70*/  IMAD.U32 R5, RZ, RZ, UR9 ;  /* 0x00000009ff057e24 */ /* 0x000fe2000f8e00ff */
[----:B------:R-:W-:Y:S01]  /*0e80*/  UMOV UR5, 32@hi(assertFunc_1) ;  /* 0x0000000000057882 */ /* 0x000fe20000000000 */
[----:B------:R-:W-:Y:S01]  /*0e90*/  MOV R6, UR6 ;  /* 0x0000000600067c02 */ /* 0x000fe20008000f00 */
[----:B------:R-:W-:Y:S01]  /*0ea0*/  IMAD.U32 R7, RZ, RZ, UR7 ;  /* 0x00000007ff077e24 */ /* 0x000fe2000f8e00ff */
[----:B------:R-:W-:Y:S01]  /*0eb0*/  MOV R10, UR4 ;  /* 0x00000004000a7c02 */ /* 0x000fe20008000f00 */
[----:B------:R-:W-:Y:S01]  /*0ec0*/  IMAD.U32 R11, RZ, RZ, UR5 ;  /* 0x00000005ff0b7e24 */ /* 0x000fe2000f8e00ff */
[----:B------:R-:W-:-:S02]  /*0ed0*/  MOV R20, 32@lo((triton__0d1d2d3d45de + .L_x_2@srel)) ;  /* 0x0000000000147802 */ /* 0x000fc40000000f00 */
[----:B------:R-:W-:-:S04]  /*0ee0*/  MOV R21, 32@hi((triton__0d1d2d3d45de + .L_x_2@srel)) ;  /* 0x0000000000157802 */ /* 0x000fc80000000f00 */
[----:B-1----:R-:W-:Y:S05]  /*0ef0*/  CALL.ABS.NOINC `(__assertfail) ;  /* 0x0000000000007943 */ /* 0x002fea0003c00000 */
.L_x_2:
[----:B------:R-:W-:Y:S01]  /*0f00*/  ISETP.GE.AND P6, PT, R22, 0x4, PT ;  /* 0x000000041600780c */ /* 0x000fe20003fc6270 */
[----:B------:R-:W-:Y:S01]  /*0f10*/  CS2R R4, SRZ ;  /* 0x0000000000047805 */ /* 0x000fe2000001ff00 */
[----:B------:R-:W-:Y:S01]  /*0f20*/  LEA R14, P1, R27, R36, 0x2 ;  /* 0x000000241b0e7211 */ /* 0x000fe200078210ff */
[----:B------:R-:W-:Y:S01]  /*0f30*/  CS2R R6, SRZ ;  /* 0x0000000000067805 */ /* 0x000fe2000001ff00 */
[----:B------:R-:W-:Y:S02]  /*0f40*/  ISETP.LT.U32.AND P0, PT, R19, 0x900, !P6 ;  /* 0x000009001300780c */ /* 0x000fe40007701070 */
[----:B------:R-:W-:Y:S02]  /*0f50*/  LEA.HI.X R15, R27, R37, RZ, 0x2, P1 ;  /* 0x000000251b0f7211 */ /* 0x000fe400008f14ff */
[----:B------:R-:W-:Y:S01]  /*0f60*/  LEA R12, P1, R19, R38, 0x2 ;  /* 0x00000026130c7211 */ /* 0x000fe200078210ff */
[----:B------:R-:W-:Y:S01]  /*0f70*/  CS2R R8, SRZ ;  /* 0x0000000000087805 */ /* 0x000fe2000001ff00 */
[----:B------:R-:W-:-:S07]  /*0f80*/  ISETP.NE.AND P2, PT, R31, RZ, PT ;  /* 0x000000ff1f00720c */ /* 0x000fce0003f45270 */
[----:B------:R0:W2:Y:S01]  /*0f90*/  @P0 LDG.E.EF.128 R4, [R14.64+0x10] ;  /* 0x000010240e040981 */ /* 0x0000a2000c0e1d00 */
[----:B------:R-:W-:Y:S01]  /*0fa0*/  CS2R R10, SRZ ;  /* 0x00000000000a7805 */ /* 0x000fe2000001ff00 */
[----:B------:R-:W-:-:S05]  /*0fb0*/  LEA.HI.X R13, R19, R45, RZ, 0x2, P1 ;  /* 0x0000002d130d7211 */ /* 0x000fca00008f14ff */
[----:B------:R-:W3:Y:S01]  /*0fc0*/  @P0 LDG.E.EF.128 R8, [R12.64] ;  /* 0x000000240c080981 */ /* 0x000ee2000c0e1d00 */
[----:B------:R-:W-:Y:S01]  /*0fd0*/  FADD R3, R26, 1 ;  /* 0x3f8000001a037421 */ /* 0x000fe20000000000 */
[----:B------:R-:W-:Y:S01]  /*0fe0*/  FADD R21, R30, 1 ;  /* 0x3f8000001e157421 */ /* 0x000fe20000000000 */
[----:B0-----:R-:W-:Y:S01]  /*0ff0*/  FADD R15, R28, 1 ;  /* 0x3f8000001c0f7421 */ /* 0x001fe20000000000 */
[----:B------:R-:W-:Y:S01]  /*1000*/  FADD R17, R17, 1 ;  /* 0x3f80000011117421 */ /* 0x000fe20000000000 */
[----:B------:R-:W-:Y:S01]  /*1010*/  FADD R14, R29, 1 ;  /* 0x3f8000001d0e7421 */ /* 0x000fe20000000000 */
        /* <DEDUP_REMOVED lines=8> */
[C---:B-1----:R-:W-:Y:S01]  /*10a0*/  FMUL R4, R23.reuse, R4 ;  /* 0x0000000417047220 */ /* 0x042fe20000400000 */
[----:B------:R-:W-:Y:S01]  /*10b0*/  FMUL R6, R6, 48 ;  /* 0x4240000006067820 */ /* 0x000fe20000400000 */
[C---:B------:R-:W-:Y:S01]  /*10c0*/  FMUL R0, R23.reuse, R0 ;  /* 0x0000000017007220 */ /* 0x040fe20000400000 */
[C---:B------:R-:W-:Y:S01]  /*10d0*/  FMUL R12, R23.reuse, R12 ;  /* 0x0000000c170c7220 */ /* 0x040fe20000400000 */
[----:B------:R-:W-:Y:S01]  /*10e0*/  SEL R10, R10, RZ, P0 ;  /* 0x000000ff0a0a7207 */ /* 0x000fe20000000000 */
[----:B------:R-:W-:Y:S01]  /*10f0*/  FMUL R7, R23, R6 ;  /* 0x0000000617077220 */ /* 0x000fe20000400000 */
[----:B------:R-:W-:Y:S01]  /*1100*/  FMUL R6, R4, R3 ;  /* 0x0000000304067220 */ /* 0x000fe20000400000 */
[----:B------:R-:W-:Y:S01]  /*1110*/  FMUL R3, R0, R15 ;  /* 0x0000000f00037220 */ /* 0x000fe20000400000 */
[----:B------:R-:W-:Y:S01]  /*1120*/  FMUL R0, R12, R21 ;  /* 0x000000150c007220 */ /* 0x000fe20000400000 */
[----:B------:R-:W-:Y:S01]  /*1130*/  SEL R4, R9, RZ, P0 ;  /* 0x000000ff09047207 */ /* 0x000fe20000000000 */
[----:B------:R-:W-:Y:S01]  /*1140*/  FADD R5, R18, 1 ;  /* 0x3f80000012057421 */ /* 0x000fe20000000000 */
[----:B------:R-:W-:Y:S01]  /*1150*/  SEL R12, R11, RZ, P0 ;  /* 0x000000ff0b0c7207 */ /* 0x000fe20000000000 */
[----:B------:R-:W-:Y:S01]  /*1160*/  FADD R11, R2, 1 ;  /* 0x3f800000020b7421 */ /* 0x000fe20000000000 */
[----:B------:R-:W-:Y:S01]  /*1170*/  FMUL R2, R8, 48 ;  /* 0x4240000008027820 */ /* 0x000fe20000400000 */
[----:B------:R-:W-:Y:S01]  /*1180*/  FMUL R4, R4, 48 ;  /* 0x4240000004047820 */ /* 0x000fe20000400000 */
[----:B------:R-:W-:Y:S01]  /*1190*/  FMUL R8, R10, 48 ;  /* 0x424000000a087820 */ /* 0x000fe20000400000 */
[----:B------:R-:W-:Y:S01]  /*11a0*/  FMUL R10, R12, 48 ;  /* 0x424000000c0a7820 */ /* 0x000fe20000400000 */
[C---:B------:R-:W-:Y:S01]  /*11b0*/  FMUL R2, R23.reuse, R2 ;  /* 0x0000000217027220 */ /* 0x040fe20000400000 */
[----:B------:R-:W-:Y:S01]  /*11c0*/  FADD R9, R16, 1 ;  /* 0x3f80000010097421 */ /* 0x000fe20000000000 */
[C---:B------:R-:W-:Y:S01]  /*11d0*/  FMUL R4, R23.reuse, R4 ;  /* 0x0000000417047220 */ /* 0x040fe20000400000 */
[C---:B------:R-:W-:Y:S01]  /*11e0*/  FMUL R8, R23.reuse, R8 ;  /* 0x0000000817087220 */ /* 0x040fe20000400000 */
[----:B------:R-:W-:Y:S01]  /*11f0*/  FMUL R10, R23, R10 ;  /* 0x0000000a170a7220 */ /* 0x000fe20000400000 */
[----:B------:R-:W-:Y:S01]  /*1200*/  FMUL R2, R2, R5 ;  /* 0x0000000502027220 */ /* 0x000fe20000400000 */
[----:B------:R-:W-:Y:S01]  /*1210*/  FMUL R17, R4, R17 ;  /* 0x0000001104117220 */ /* 0x000fe20000400000 */
[----:B------:R-:W-:Y:S01]  /*1220*/  FMUL R5, R8, R9 ;  /* 0x0000000908057220 */ /* 0x000fe20000400000 */
[----:B------:R-:W-:Y:S01]  /*1230*/  FMUL R7, R7, R14 ;  /* 0x0000000e07077220 */ /* 0x000fe20000400000 */
[----:B------:R-:W-:Y:S01]  /*1240*/  FMUL R10, R10, R11 ;  /* 0x0000000b0a0a7220 */ /* 0x000fe20000400000 */
[----:B------:R-:W-:Y:S01]  /*1250*/  F2FP.BF16.F32.PACK_AB R6, R3, R6 ;  /* 0x000000060306723e */ /* 0x000fe200000010ff */
[----:B------:R-:W-:Y:S01]  /*1260*/  IMAD R3, R22, 0x900, R19 ;  /* 0x0000090016037824 */ /* 0x000fe200078e0213 */
[----:B------:R-:W-:-:S02]  /*1270*/  MOV R8, 0x2 ;  /* 0x0000000200087802 */ /* 0x000fc40000000f00 */
[----:B------:R-:W-:Y:S02]  /*1280*/  F2FP.BF16.F32.PACK_AB R4, R17, R2 ;  /* 0x000000021104723e */ /* 0x000fe400000010ff */
[----:B------:R-:W-:Y:S01]  /*1290*/  F2FP.BF16.F32.PACK_AB R7, R0, R7 ;  /* 0x000000070007723e */ /* 0x000fe200000010ff */
[----:B------:R-:W-:Y:S01]  /*12a0*/  IMAD.WIDE R2, R3, R8, c[0x0][0x178] ;  /* 0x00005e0003027625 */ /* 0x000fe200078e0208 */
[----:B------:R-:W-:-:S05]  /*12b0*/  F2FP.BF16.F32.PACK_AB R5, R10, R5 ;  /* 0x000000050a05723e */ /* 0x000fca00000010ff */
[----:B------:R0:W-:Y:S01]  /*12c0*/  @P0 STG.E.128 [R2.64], R4 ;  /* 0x0000000402000986 */ /* 0x0001e2000c101d24 */
[----:B------:R-:W-:Y:S05]  /*12d0*/  @!P2 EXIT ;  /* 0x000000000000a94d */ /* 0x000fea0003800000 */
[----:B------:R-:W-:Y:S01]  /*12e0*/  PLOP3.LUT P0, PT, PT, PT, PT, 0x8, 0x0 ;  /* 0x000000000000781c */ /* 0x000fe20003f0e170 */
[----:B------:R-:W-:-:S03]  /*12f0*/  IMAD.MOV.U32 R27, RZ, RZ, 0x800 ;  /* 0x00000800ff1b7424 */ /* 0x000fc600078e00ff */
[----:B------:R-:W-:Y:S01]  /*1300*/  P2R R31, PR, RZ, 0x1 ;  /* 0x00000001ff1f7803 */ /* 0x000fe20000000000 */
[----:B------:R-:W-:Y:S05]  /*1310*/  BRA `(.L_x_4) ;  /* 0xfffff94000007947 */ /* 0x000fea000383ffff */
.L_x_3:
[----:B------:R-:W-:Y:S01]  /*1320*/  MOV R5, R9 ;  /* 0x0000000900057202 */ /* 0x000fe20000000f00 */
[----:B------:R-:W-:Y:S01]  /*1330*/  IMAD.MOV.U32 R4, RZ, RZ, 0x10 ;  /* 0x00000010ff047424 */ /* 0x000fe200078e00ff */
[----:B------:R-:W-:Y:S01]  /*1340*/  MOV R0, 0x1f ;  /* 0x0000001f00007802 */ /* 0x000fe20000000f00 */
[----:B------:R-:W-:Y:S01]  /*1350*/  IMAD.MOV.U32 R7, RZ, RZ, -0x1 ;  /* 0xffffffffff077424 */ /* 0x000fe200078e00ff */
[----:B------:R-:W-:-:S02]  /*1360*/  MOV R2, 0x1380 ;  /* 0x0000138000027802 */ /* 0x000fc40000000f00 */
[----:B------:R-:W-:Y:S05]  /*1370*/  CALL.REL.NOINC `($__internal_0_$__cuda_sm70_shflsync_bfly) ;  /* 0x0000011000007944 */ /* 0x000fea0003c00000 */
[----:B01----:R-:W-:Y:S01]  /*1380*/  FADD R5, R9, R4 ;  /* 0x0000000409057221 */ /* 0x003fe20000000000 */
[----:B------:R-:W-:Y:S02]  /*1390*/  MOV R4, 0x8 ;  /* 0x0000000800047802 */ /* 0x000fe40000000f00 */
[----:B------:R-:W-:-:S02]  /*13a0*/  MOV R2, 0x13c0 ;  /* 0x000013c000027802 */ /* 0x000fc40000000f00 */
[----:B------:R-:W-:Y:S05]  /*13b0*/  CALL.REL.NOINC `($__internal_0_$__cuda_sm70_shflsync_bfly) ;  /* 0x000000d000007944 */ /* 0x000fea0003c00000 */
[----:B01----:R-:W-:Y:S01]  /*13c0*/  FADD R5, R5, R4 ;  /* 0x0000000405057221 */ /* 0x003fe20000000000 */
[----:B------:R-:W-:Y:S01]  /*13d0*/  IMAD.MOV.U32 R4, RZ, RZ, 0x4 ;  /* 0x00000004ff047424 */ /* 0x000fe200078e00ff */
[----:B------:R-:W-:-:S02]  /*13e0*/  MOV R2, 0x1400 ;  /* 0x0000140000027802 */ /* 0x000fc40000000f00 */
[----:B------:R-:W-:Y:S05]  /*13f0*/  CALL.REL.NOINC `($__internal_0_$__cuda_sm70_shflsync_bfly) ;  /* 0x0000009000007944 */ /* 0x000fea0003c00000 */
[----:B01----:R-:W-:Y:S01]  /*1400*/  FADD R5, R5, R4 ;  /* 0x0000000405057221 */ /* 0x003fe20000000000 */
[----:B------:R-:W-:-:S02]  /*1410*/  MOV R4, 0x2 ;  /* 0x0000000200047802 */ /* 0x000fc40000000f00 */
[----:B------:R-:W-:-:S02]  /*1420*/  MOV R2, 0x1440 ;  /* 0x0000144000027802 */ /* 0x000fc40000000f00 */
[----:B------:R-:W-:Y:S05]  /*1430*/  CALL.REL.NOINC `($__internal_0_$__cuda_sm70_shflsync_bfly) ;  /* 0x0000005000007944 */ /* 0x000fea0003c00000 */
[----:B01----:R-:W-:Y:S01]  /*1440*/  FADD R5, R5, R4 ;  /* 0x0000000405057221 */ /* 0x003fe20000000000 */
[----:B------:R-:W-:Y:S01]  /*1450*/  IMAD.MOV.U32 R4, RZ, RZ, 0x1 ;  /* 0x00000001ff047424 */ /* 0x000fe200078e00ff */
[----:B------:R-:W-:-:S02]  /*1460*/  MOV R2, 0x1480 ;  /* 0x0000148000027802 */ /* 0x000fc40000000f00 */
[----:B------:R-:W-:Y:S05]  /*1470*/  CALL.REL.NOINC `($__internal_0_$__cuda_sm70_shflsync_bfly) ;  /* 0x0000001000007944 */ /* 0x000fea0003c00000 */
[----:B------:R-:W-:Y:S05]  /*1480*/  BRA `(.L_x_5) ;  /* 0xfffff63000007947 */ /* 0x000fea000383ffff */
        .weak           $__internal_0_$__cuda_sm70_shflsync_bfly
        .type           $__internal_0_$__cuda_sm70_shflsync_bfly,@function
        .size           $__internal_0_$__cuda_sm70_shflsync_bfly,(.L_x_7 - $__internal_0_$__cuda_sm70_shflsync_bfly)
$__internal_0_$__cuda_sm70_shflsync_bfly:
[----:B------:R-:W-:Y:S01]  /*1490*/  MOV R3, 0x0 ;  /* 0x0000000000037802 */ /* 0x000fe20000000f00 */
[----:B------:R-:W-:Y:S04]  /*14a0*/  WARPSYNC R7 ;  /* 0x0000000700007348 */ /* 0x000fe80003800000 */
[----:B------:R0:W1:Y:S01]  /*14b0*/  SHFL.BFLY PT, R4, R5, R4, R0 ;  /* 0x0c00000405047389 */ /* 0x00006200000e0000 */
[----:B------:R-:W-:Y:S05]  /*14c0*/  RET.REL.NODEC R2 `(triton__0d1d2d3d45de) ;  /* 0xffffeb3002007950 */ /* 0x000fea0003c3ffff */
.L_x_6:
[----:B------:R-:W-:-:S00]  /*14d0*/  BRA `(.L_x_6) ;  /* 0xfffffff000007947 */ /* 0x000fc0000383ffff */
[----:B------:R-:W-:-:S00]  /*14e0*/  NOP ;  /* 0x0000000000007918 */ /* 0x000fc00000000000 */
        /* <DEDUP_REMOVED lines=9> */
.L_x_7:


//--------------------- .nv.global.init           --------------------------
	.section	.nv.global.init,"aw",@progbits
.nv.global.init:
	.type		_$_str,@object
	.size		_$_str,(assertFunc_1 - _$_str)
_$_str:
        /*0000*/ 	.byte	0x5f, 0x5f, 0x43, 0x55, 0x44, 0x41, 0x5f, 0x46, 0x54, 0x5a, 0x00
	.type		assertFunc_1,@object
	.size		assertFunc_1,(assertFunc_0 - assertFunc_1)
assertFunc_1:
        /*000b*/ 	.byte	0x5f, 0x63, 0x61, 0x6c, 0x6c, 0x5f, 0x77, 0x69, 0x74, 0x68, 0x5f, 0x66, 0x72, 0x61, 0x6d, 0x65
        /*001b*/ 	.byte	0x73, 0x5f, 0x72, 0x65, 0x6d, 0x6f, 0x76, 0x65, 0x64
	.type		assertFunc_0,@object
	.size		assertFunc_0,(assertFile_0 - assertFunc_0)
assertFunc_0:
        /*0024*/ 	.byte	0x5f, 0x63, 0x61, 0x6c, 0x6c, 0x5f, 0x77, 0x69, 0x74, 0x68, 0x5f, 0x66, 0x72, 0x61, 0x6d, 0x65
        /*0034*/ 	.byte	0x73, 0x5f, 0x72, 0x65, 0x6d, 0x6f, 0x76, 0x65, 0x64
	.type		assertFile_0,@object
	.size		assertFile_0,(assertFile_1 - assertFile_0)
assertFile_0:
        /*003d*/ 	.byte	0x3c, 0x66, 0x72, 0x6f, 0x7a, 0x65, 0x6e, 0x20, 0x69, 0x6d, 0x70, 0x6f, 0x72, 0x74, 0x6c, 0x69
        /*004d*/ 	.byte	0x62, 0x2e, 0x5f, 0x62, 0x6f, 0x6f, 0x74, 0x73, 0x74, 0x72, 0x61, 0x70, 0x5f, 0x65, 0x78, 0x74
        /*005d*/ 	.byte	0x65, 0x72, 0x6e, 0x61, 0x6c, 0x3e
	.type		assertFile_1,@object
	.size		assertFile_1,(assertMessage_0 - assertFile_1)
assertFile_1:
        /*0063*/ 	.byte	0x3c, 0x66, 0x72, 0x6f, 0x7a, 0x65, 0x6e, 0x20, 0x69, 0x6d, 0x70, 0x6f, 0x72, 0x74, 0x6c, 0x69
        /*0073*/ 	.byte	0x62, 0x2e, 0x5f, 0x62, 0x6f, 0x6f, 0x74, 0x73, 0x74, 0x72, 0x61, 0x70, 0x5f, 0x65, 0x78, 0x74
        /*0083*/ 	.byte	0x65, 0x72, 0x6e, 0x61, 0x6c, 0x3e
	.type		assertMessage_0,@object
	.size		assertMessage_0,(assertMessage_1 - assertMessage_0)
assertMessage_0:
        /*0089*/ 	.byte	0x69, 0x6e, 0x64, 0x65, 0x78, 0x20, 0x6f, 0x75, 0x74, 0x20, 0x6f, 0x66, 0x20, 0x62, 0x6f, 0x75
        /*0099*/ 	.byte	0x6e, 0x64, 0x73, 0x3a, 0x20, 0x30, 0x20, 0x3c, 0x3d, 0x20, 0x74, 0x6d, 0x70, 0x33, 0x20, 0x3c
        /*00a9*/ 	.byte	0x20, 0x32, 0x38, 0x38, 0x32, 0x35, 0x36
	.type		assertMessage_1,@object
	.size		assertMessage_1,(.L_2 - assertMessage_1)
assertMessage_1:
        /*00b0*/ 	.byte	0x69, 0x6e, 0x64, 0x65, 0x78, 0x20, 0x6f, 0x75, 0x74, 0x20, 0x6f, 0x66, 0x20, 0x62, 0x6f, 0x75
        /*00c0*/ 	.byte	0x6e, 0x64, 0x73, 0x3a, 0x20, 0x30, 0x20, 0x3c, 0x3d, 0x20, 0x74, 0x6d, 0x70, 0x31, 0x33, 0x20
        /*00d0*/ 	.byte	0x3c, 0x20, 0x32, 0x38, 0x38, 0x32, 0x35, 0x36
.L_2:


//--------------------- .nv.shared.triton__0d1d2d3d45de --------------------------
	.section	.nv.shared.triton__0d1d2d3d45de,"aw",@nobits
	.align	16


//--------------------- SYMBOLS --------------------------

	.type		__assertfail,@function
